	.headerflags	@"EF_CUDA_TEXMODE_UNIFIED EF_CUDA_64BIT_ADDRESS EF_CUDA_ACCELERATORS EF_CUDA_SM90 EF_CUDA_VIRTUAL_SM(EF_CUDA_SM90)"
	.elftype	@"ET_EXEC"


//--------------------- .nv.info                  --------------------------
	.section	.nv.info,"",@"SHT_CUDA_INFO"
	.align	4


	//----- nvinfo : EIATTR_REGCOUNT
	.align		4
        /*0000*/ 	.byte	0x04, 0x2f
        /*0002*/ 	.short	(.L_1 - .L_0)
	.align		4
.L_0:
        /*0004*/ 	.word	index@(triton_poi_fused_convolution_relu_13)
        /*0008*/ 	.word	0x00000012


	//----- nvinfo : EIATTR_MIN_STACK_SIZE
	.align		4
.L_1:
        /*000c*/ 	.byte	0x04, 0x12
        /*000e*/ 	.short	(.L_3 - .L_2)
	.align		4
.L_2:
        /*0010*/ 	.word	index@(triton_poi_fused_convolution_relu_13)
        /*0014*/ 	.word	0x00000000


	//----- nvinfo : EIATTR_FRAME_SIZE
	.align		4
.L_3:
        /*0018*/ 	.byte	0x04, 0x11
        /*001a*/ 	.short	(.L_5 - .L_4)
	.align		4
.L_4:
        /*001c*/ 	.word	index@(triton_poi_fused_convolution_relu_13)
        /*0020*/ 	.word	0x00000000


	//----- nvinfo : EIATTR_MIN_STACK_SIZE
	.align		4
.L_5:
        /*0024*/ 	.byte	0x04, 0x12
        /*0026*/ 	.short	(.L_7 - .L_6)
	.align		4
.L_6:
        /*0028*/ 	.word	index@(triton_poi_fused_convolution_relu_13)
        /*002c*/ 	.word	0x00000000
.L_7:


//--------------------- .nv.info.triton_poi_fused_convolution_relu_13 --------------------------
	.section	.nv.info.triton_poi_fused_convolution_relu_13,"",@"SHT_CUDA_INFO"
	.sectionflags	@""
	.align	4


	//----- nvinfo : EIATTR_CUDA_API_VERSION
	.align		4
        /*0000*/ 	.byte	0x04, 0x37
        /*0002*/ 	.short	(.L_9 - .L_8)
.L_8:
        /*0004*/ 	.word	0x0000007c


	//----- nvinfo : EIATTR_KPARAM_INFO
	.align		4
.L_9:
        /*0008*/ 	.byte	0x04, 0x17
        /*000a*/ 	.short	(.L_11 - .L_10)
.L_10:
        /*000c*/ 	.word	0x00000000
        /*0010*/ 	.short	0x0002
        /*0012*/ 	.short	0x0010
        /*0014*/ 	.byte	0x00, 0xf0, 0x11, 0x00


	//----- nvinfo : EIATTR_KPARAM_INFO
	.align		4
.L_11:
        /*0018*/ 	.byte	0x04, 0x17
        /*001a*/ 	.short	(.L_13 - .L_12)
.L_12:
        /*001c*/ 	.word	0x00000000
        /*0020*/ 	.short	0x0001
        /*0022*/ 	.short	0x0008
        /*0024*/ 	.byte	0x00, 0xf4, 0x21, 0x00


	//----- nvinfo : EIATTR_KPARAM_INFO
	.align		4
.L_13:
        /*0028*/ 	.byte	0x04, 0x17
        /*002a*/ 	.short	(.L_15 - .L_14)
.L_14:
        /*002c*/ 	.word	0x00000000
        /*0030*/ 	.short	0x0000
        /*0032*/ 	.short	0x0000
        /*0034*/ 	.byte	0x00, 0xf4, 0x21, 0x00


	//----- nvinfo : EIATTR_SPARSE_MMA_MASK
	.align		4
.L_15:
        /*0038*/ 	.byte	0x03, 0x50
        /*003a*/ 	.short	0x0000


	//----- nvinfo : EIATTR_MAXREG_COUNT
	.align		4
        /*003c*/ 	.byte	0x03, 0x1b
        /*003e*/ 	.short	0x00ff


	//----- nvinfo : EIATTR_EXIT_INSTR_OFFSETS
	.align		4
        /*0040*/ 	.byte	0x04, 0x1c
        /*0042*/ 	.short	(.L_17 - .L_16)


	//   ....[0]....
.L_16:
        /*0044*/ 	.word	0x00000360


	//----- nvinfo : EIATTR_REQNTID
	.align		4
.L_17:
        /*0048*/ 	.byte	0x04, 0x10
        /*004a*/ 	.short	(.L_19 - .L_18)
.L_18:
        /*004c*/ 	.word	0x00000080
        /*0050*/ 	.word	0x00000001
        /*0054*/ 	.word	0x00000001


	//----- nvinfo : EIATTR_CBANK_PARAM_SIZE
	.align		4
.L_19:
        /*0058*/ 	.byte	0x03, 0x19
        /*005a*/ 	.short	0x0014


	//----- nvinfo : EIATTR_PARAM_CBANK
	.align		4
        /*005c*/ 	.byte	0x04, 0x0a
        /*005e*/ 	.short	(.L_21 - .L_20)
	.align		4
.L_20:
        /*0060*/ 	.word	index@(.nv.constant0.triton_poi_fused_convolution_relu_13)
        /*0064*/ 	.short	0x0210
        /*0066*/ 	.short	0x0014


	//----- nvinfo : EIATTR_SW_WAR
	.align		4
.L_21:
        /*0068*/ 	.byte	0x04, 0x36
        /*006a*/ 	.short	(.L_23 - .L_22)
.L_22:
        /*006c*/ 	.word	0x00000008
.L_23:


//--------------------- .nv.callgraph             --------------------------
	.section	.nv.callgraph,"",@"SHT_CUDA_CALLGRAPH"
	.align	4
	.sectionentsize	8
	.align		4
        /*0000*/ 	.word	0x00000000
	.align		4
        /*0004*/ 	.word	0xffffffff
	.align		4
        /*0008*/ 	.word	0x00000000
	.align		4
        /*000c*/ 	.word	0xfffffffe
	.align		4
        /*0010*/ 	.word	0x00000000
	.align		4
        /*0014*/ 	.word	0xfffffffd
	.align		4
        /*0018*/ 	.word	0x00000000
	.align		4
        /*001c*/ 	.word	0xfffffffc


//--------------------- .text.triton_poi_fused_convolution_relu_13 --------------------------
	.section	.text.triton_poi_fused_convolution_relu_13,"ax",@progbits
	.align	128
        .global         triton_poi_fused_convolution_relu_13
        .type           triton_poi_fused_convolution_relu_13,@function
        .size           triton_poi_fused_convolution_relu_13,(.L_x_1 - triton_poi_fused_convolution_relu_13)
        .other          triton_poi_fused_convolution_relu_13,@"STO_CUDA_ENTRY STV_DEFAULT"
triton_poi_fused_convolution_relu_13:
.text.triton_poi_fused_convolution_relu_13:
[----:B------:R-:W-:Y:S01]  /*0000*/  LDC R1, c[0x0][0x28] ;  /* 0x00000a00ff017b82 */ /* 0x000fe20000000800 */
[----:B------:R-:W1:Y:S07]  /*0010*/  S2R R0, SR_TID.X ;  /* 0x0000000000007919 */ /* 0x000e6e0000002100 */
[----:B------:R-:W2:Y:S01]  /*0020*/  LDC.64 R2, c[0x0][0x218] ;  /* 0x00008600ff027b82 */ /* 0x000ea20000000a00 */
[----:B------:R-:W-:Y:S01]  /*0030*/  ULDC.64 UR4, c[0x0][0x208] ;  /* 0x0000820000047ab9 */ /* 0x000fe20000000a00 */
[----:B------:R-:W3:Y:S06]  /*0040*/  S2R R5, SR_CTAID.X ;  /* 0x0000000000057919 */ /* 0x000eec0000002500 */
[----:B------:R-:W4:Y:S01]  /*0050*/  LDC.64 R8, c[0x0][0x210] ;  /* 0x00008400ff087b82 */ /* 0x000f220000000a00 */
[----:B-1----:R-:W-:Y:S01]  /*0060*/  IMAD.SHL.U32 R0, R0, 0x4, RZ ;  /* 0x0000000400007824 */ /* 0x002fe200078e00ff */
[----:B---3--:R-:W-:-:S04]  /*0070*/  SHF.R.S32.HI R4, RZ, 0x15, R5 ;  /* 0x00000015ff047819 */ /* 0x008fc80000011405 */
[----:B------:R-:W-:Y:S02]  /*0080*/  LOP3.LUT R0, R0, 0x1fc, RZ, 0xc0, !PT ;  /* 0x000001fc00007812 */ /* 0x000fe400078ec0ff */
[----:B------:R-:W-:-:S03]  /*0090*/  SGXT R4, R4, 0x1 ;  /* 0x000000010404781a */ /* 0x000fc60000000200 */
[----:B------:R-:W-:-:S04]  /*00a0*/  IMAD R5, R5, 0x400, R0 ;  /* 0x0000040005057824 */ /* 0x000fc800078e0200 */
[----:B----4-:R-:W-:Y:S01]  /*00b0*/  IMAD.WIDE R8, R5, 0x4, R8 ;  /* 0x0000000405087825 */ /* 0x010fe200078e0208 */
[----:B------:R-:W-:-:S04]  /*00c0*/  LEA.HI R4, R4, R5, RZ, 0xa ;  /* 0x0000000504047211 */ /* 0x000fc800078f50ff */
[----:B------:R-:W-:Y:S01]  /*00d0*/  SHF.R.S32.HI R0, RZ, 0xa, R4 ;  /* 0x0000000aff007819 */ /* 0x000fe20000011404 */
[----:B------:R-:W-:-:S03]  /*00e0*/  VIADD R4, R4, 0x200 ;  /* 0x0000020004047836 */ /* 0x000fc60000000000 */
[----:B------:R-:W-:Y:S02]  /*00f0*/  LEA.HI R6, R0, R0, RZ, 0x7 ;  /* 0x0000000000067211 */ /* 0x000fe400078f38ff */
[----:B------:R-:W-:Y:S02]  /*0100*/  SHF.R.S32.HI R4, RZ, 0xa, R4 ;  /* 0x0000000aff047819 */ /* 0x000fe40000011404 */
[----:B------:R-:W-:Y:S02]  /*0110*/  LOP3.LUT R7, R6, 0xffffff80, RZ, 0xc0, !PT ;  /* 0xffffff8006077812 */ /* 0x000fe400078ec0ff */
[----:B------:R-:W-:-:S03]  /*0120*/  LEA.HI R6, R4, R4, RZ, 0x7 ;  /* 0x0000000404067211 */ /* 0x000fc600078f38ff */
[----:B------:R-:W-:Y:S01]  /*0130*/  IMAD.IADD R7, R0, 0x1, -R7 ;  /* 0x0000000100077824 */ /* 0x000fe200078e0a07 */
[----:B------:R-:W-:-:S03]  /*0140*/  LOP3.LUT R13, R6, 0xffffff80, RZ, 0xc0, !PT ;  /* 0xffffff80060d7812 */ /* 0x000fc600078ec0ff */
[----:B--2---:R-:W-:-:S04]  /*0150*/  IMAD.WIDE R10, R7, 0x4, R2 ;  /* 0x00000004070a7825 */ /* 0x004fc800078e0202 */
[----:B------:R-:W-:Y:S02]  /*0160*/  IMAD.IADD R13, R4, 0x1, -R13 ;  /* 0x00000001040d7824 */ /* 0x000fe400078e0a0d */
[----:B------:R-:W2:Y:S02]  /*0170*/  LDG.E.128 R4, desc[UR4][R8.64] ;  /* 0x0000000408047981 */ /* 0x000ea4000c1e1d00 */
[----:B------:R-:W-:Y:S02]  /*0180*/  IMAD.WIDE R2, R13, 0x4, R2 ;  /* 0x000000040d027825 */ /* 0x000fe400078e0202 */
[----:B------:R-:W2:Y:S04]  /*0190*/  LDG.E.EL R10, desc[UR4][R10.64] ;  /* 0x000000040a0a7981 */ /* 0x000ea8000c2e1900 */
[----:B------:R-:W3:Y:S04]  /*01a0*/  LDG.E.EL R2, desc[UR4][R2.64] ;  /* 0x0000000402027981 */ /* 0x000ee8000c2e1900 */
[----:B------:R-:W3:Y:S01]  /*01b0*/  LDG.E.128 R12, desc[UR4][R8.64+0x800] ;  /* 0x00080004080c7981 */ /* 0x000ee2000c1e1d00 */
[CC--:B--2---:R-:W-:Y:S01]  /*01c0*/  FSETP.GEU.AND P6, PT, R5.reuse, -R10.reuse, PT ;  /* 0x8000000a0500720b */ /* 0x0c4fe20003fce000 */
[--C-:B------:R-:W-:Y:S01]  /*01d0*/  FADD R5, R5, R10.reuse ;  /* 0x0000000a05057221 */ /* 0x100fe20000000000 */
[CC--:B------:R-:W-:Y:S01]  /*01e0*/  FSETP.GEU.AND P0, PT, R6.reuse, -R10.reuse, PT ;  /* 0x8000000a0600720b */ /* 0x0c0fe20003f0e000 */
[--C-:B------:R-:W-:Y:S01]  /*01f0*/  FADD R6, R6, R10.reuse ;  /* 0x0000000a06067221 */ /* 0x100fe20000000000 */
[C---:B------:R-:W-:Y:S01]  /*0200*/  FSETP.GEU.AND P1, PT, R7.reuse, -R10, PT ;  /* 0x8000000a0700720b */ /* 0x040fe20003f2e000 */
[----:B------:R-:W-:Y:S01]  /*0210*/  FADD R7, R7, R10 ;  /* 0x0000000a07077221 */ /* 0x000fe20000000000 */
[----:B------:R-:W-:-:S02]  /*0220*/  SEL R5, R5, RZ, P6 ;  /* 0x000000ff05057207 */ /* 0x000fc40003000000 */
[CC--:B---3--:R-:W-:Y:S01]  /*0230*/  FSETP.GEU.AND P3, PT, R13.reuse, -R2.reuse, PT ;  /* 0x800000020d00720b */ /* 0x0c8fe20003f6e000 */
[--C-:B------:R-:W-:Y:S01]  /*0240*/  FADD R13, R13, R2.reuse ;  /* 0x000000020d0d7221 */ /* 0x100fe20000000000 */
[CC--:B------:R-:W-:Y:S01]  /*0250*/  FSETP.GEU.AND P4, PT, R14.reuse, -R2.reuse, PT ;  /* 0x800000020e00720b */ /* 0x0c0fe20003f8e000 */
[--C-:B------:R-:W-:Y:S01]  /*0260*/  FADD R14, R14, R2.reuse ;  /* 0x000000020e0e7221 */ /* 0x100fe20000000000 */
[C---:B------:R-:W-:Y:S01]  /*0270*/  FSETP.GEU.AND P5, PT, R15.reuse, -R2, PT ;  /* 0x800000020f00720b */ /* 0x040fe20003fae000 */
[----:B------:R-:W-:Y:S01]  /*0280*/  FADD R15, R15, R2 ;  /* 0x000000020f0f7221 */ /* 0x000fe20000000000 */
[C---:B------:R-:W-:Y:S01]  /*0290*/  FSETP.GEU.AND P2, PT, R4.reuse, -R10, PT ;  /* 0x8000000a0400720b */ /* 0x040fe20003f4e000 */
[----:B------:R-:W-:Y:S01]  /*02a0*/  FADD R4, R4, R10 ;  /* 0x0000000a04047221 */ /* 0x000fe20000000000 */
[C---:B------:R-:W-:Y:S01]  /*02b0*/  FSETP.GEU.AND P6, PT, R12.reuse, -R2, PT ;  /* 0x800000020c00720b */ /* 0x040fe20003fce000 */
[----:B------:R-:W-:Y:S01]  /*02c0*/  FADD R2, R12, R2 ;  /* 0x000000020c027221 */ /* 0x000fe20000000000 */
[----:B------:R-:W-:-:S02]  /*02d0*/  SEL R6, R6, RZ, P0 ;  /* 0x000000ff06067207 */ /* 0x000fc40000000000 */
[----:B------:R-:W-:Y:S02]  /*02e0*/  SEL R7, R7, RZ, P1 ;  /* 0x000000ff07077207 */ /* 0x000fe40000800000 */
[----:B------:R-:W-:Y:S02]  /*02f0*/  SEL R4, R4, RZ, P2 ;  /* 0x000000ff04047207 */ /* 0x000fe40001000000 */
[----:B------:R-:W-:Y:S02]  /*0300*/  SEL R13, R13, RZ, P3 ;  /* 0x000000ff0d0d7207 */ /* 0x000fe40001800000 */
[----:B------:R-:W-:Y:S01]  /*0310*/  SEL R14, R14, RZ, P4 ;  /* 0x000000ff0e0e7207 */ /* 0x000fe20002000000 */
[----:B------:R-:W-:Y:S01]  /*0320*/  STG.E.128 desc[UR4][R8.64], R4 ;  /* 0x0000000408007986 */ /* 0x000fe2000c101d04 */
[----:B------:R-:W-:Y:S02]  /*0330*/  SEL R15, R15, RZ, P5 ;  /* 0x000000ff0f0f7207 */ /* 0x000fe40002800000 */
[----:B------:R-:W-:-:S05]  /*0340*/  SEL R12, R2, RZ, P6 ;  /* 0x000000ff020c7207 */ /* 0x000fca0003000000 */
[----:B------:R-:W-:Y:S01]  /*0350*/  STG.E.128 desc[UR4][R8.64+0x800], R12 ;  /* 0x0008000c08007986 */ /* 0x000fe2000c101d04 */
[----:B------:R-:W-:Y:S05]  /*0360*/  EXIT ;  /* 0x000000000000794d */ /* 0x000fea0003800000 */
.L_x_0:
[----:B------:R-:W-:-:S00]  /*0370*/  BRA `(.L_x_0) ;  /* 0xfffffffc00fc7947 */ /* 0x000fc0000383ffff */
[----:B------:R-:W-:-:S00]  /*0380*/  NOP ;  /* 0x0000000000007918 */ /* 0x000fc00000000000 */
[----:B------:R-:W-:-:S00]  /*0390*/  NOP ;  /* 0x0000000000007918 */ /* 0x000fc00000000000 */
[----:B------:R-:W-:-:S00]  /*03a0*/  NOP ;  /* 0x0000000000007918 */ /* 0x000fc00000000000 */
[----:B------:R-:W-:-:S00]  /*03b0*/  NOP ;  /* 0x0000000000007918 */ /* 0x000fc00000000000 */
[----:B------:R-:W-:-:S00]  /*03c0*/  NOP ;  /* 0x0000000000007918 */ /* 0x000fc00000000000 */
[----:B------:R-:W-:-:S00]  /*03d0*/  NOP ;  /* 0x0000000000007918 */ /* 0x000fc00000000000 */
[----:B------:R-:W-:-:S00]  /*03e0*/  NOP ;  /* 0x0000000000007918 */ /* 0x000fc00000000000 */
[----:B------:R-:W-:-:S00]  /*03f0*/  NOP ;  /* 0x0000000000007918 */ /* 0x000fc00000000000 */
.L_x_1:


//--------------------- .nv.constant0.triton_poi_fused_convolution_relu_13 --------------------------
	.section	.nv.constant0.triton_poi_fused_convolution_relu_13,"a",@progbits
	.sectionflags	@""
	.align	4
.nv.constant0.triton_poi_fused_convolution_relu_13:
	.zero		548
